//
// Generated by NVIDIA NVVM Compiler
//
// Compiler Build ID: CL-36424714
// Cuda compilation tools, release 13.0, V13.0.88
// Based on NVVM 20.0.0
//

.version 9.0
.target sm_100
.address_size 64

	// .globl	_Z15normalSumKernelPiS_i

.visible .entry _Z15normalSumKernelPiS_i(
	.param .u64 .ptr .align 1 _Z15normalSumKernelPiS_i_param_0,
	.param .u64 .ptr .align 1 _Z15normalSumKernelPiS_i_param_1,
	.param .u32 _Z15normalSumKernelPiS_i_param_2
)
{
	.reg .pred 	%p<2>;
	.reg .b32 	%r<9>;
	.reg .b64 	%rd<7>;

	ld.param.u64 	%rd1, [_Z15normalSumKernelPiS_i_param_0];
	ld.param.u64 	%rd2, [_Z15normalSumKernelPiS_i_param_1];
	ld.param.u32 	%r2, [_Z15normalSumKernelPiS_i_param_2];
	mov.u32 	%r3, %ctaid.x;
	mov.u32 	%r4, %ntid.x;
	mov.u32 	%r5, %tid.x;
	mad.lo.s32 	%r1, %r3, %r4, %r5;
	setp.ge.s32 	%p1, %r1, %r2;
	@%p1 bra 	$L__BB0_2;
	cvta.to.global.u64 	%rd3, %rd1;
	cvta.to.global.u64 	%rd4, %rd2;
	mul.wide.s32 	%rd5, %r1, 4;
	add.s64 	%rd6, %rd3, %rd5;
	ld.global.u32 	%r6, [%rd6];
	ld.global.u32 	%r7, [%rd4];
	add.s32 	%r8, %r7, %r6;
	st.global.u32 	[%rd4], %r8;
$L__BB0_2:
	ret;

}
	// .globl	_Z15atomicSumKernelPiS_i
.visible .entry _Z15atomicSumKernelPiS_i(
	.param .u64 .ptr .align 1 _Z15atomicSumKernelPiS_i_param_0,
	.param .u64 .ptr .align 1 _Z15atomicSumKernelPiS_i_param_1,
	.param .u32 _Z15atomicSumKernelPiS_i_param_2
)
{
	.reg .pred 	%p<2>;
	.reg .b32 	%r<8>;
	.reg .b64 	%rd<7>;

	ld.param.u64 	%rd1, [_Z15atomicSumKernelPiS_i_param_0];
	ld.param.u64 	%rd2, [_Z15atomicSumKernelPiS_i_param_1];
	ld.param.u32 	%r2, [_Z15atomicSumKernelPiS_i_param_2];
	mov.u32 	%r3, %ctaid.x;
	mov.u32 	%r4, %ntid.x;
	mov.u32 	%r5, %tid.x;
	mad.lo.s32 	%r1, %r3, %r4, %r5;
	setp.ge.s32 	%p1, %r1, %r2;
	@%p1 bra 	$L__BB1_2;
	cvta.to.global.u64 	%rd3, %rd1;
	cvta.to.global.u64 	%rd4, %rd2;
	mul.wide.s32 	%rd5, %r1, 4;
	add.s64 	%rd6, %rd3, %rd5;
	ld.global.u32 	%r6, [%rd6];
	atom.global.add.u32 	%r7, [%rd4], %r6;
$L__BB1_2:
	ret;

}


// ===== COMPILED SASS (sm_100) =====

	.target	sm_100

	.elftype	@"ET_EXEC"


//--------------------- .note.nv.tkinfo           --------------------------
	.section	.note.nv.tkinfo,"",@"SHT_NOTE"
	.sectionflags	@"SHF_NOTE_NV_TKINFO"
	.tkinfo
        /*0018*/ 	.word	0x00000002
        /*0030*/ 	.string	""
        /*0030*/ 	.string	"ptxas"
        /*0030*/ 	.string	"Cuda compilation tools, release 13.0, V13.0.88"
        /*0030*/ 	.string	"Build cuda_13.0.r13.0/compiler.36424714_0"
        /*0030*/ 	.string	"-arch sm_100 -m 64 "



//--------------------- .note.nv.cuinfo           --------------------------
	.section	.note.nv.cuinfo,"",@"SHT_NOTE"
	.sectionflags	@"SHF_NOTE_NV_CUINFO"
        /*0018*/ 	.short	0x0002
        /*001a*/ 	.short	0x0064
        /*001c*/ 	.short	0x0082
	.zero		2


//--------------------- .nv.info                  --------------------------
	.section	.nv.info,"",@"SHT_CUDA_INFO"
	.align	4


	//----- nvinfo : EIATTR_REGCOUNT
	.align		4
        /*0000*/ 	.byte	0x04, 0x2f
        /*0002*/ 	.short	(.L_1 - .L_0)
	.align		4
.L_0:
        /*0004*/ 	.word	index@(_Z15normalSumKernelPiS_i)
        /*0008*/ 	.word	0x0000000a


	//----- nvinfo : EIATTR_FRAME_SIZE
	.align		4
.L_1:
        /*000c*/ 	.byte	0x04, 0x11
        /*000e*/ 	.short	(.L_3 - .L_2)
	.align		4
.L_2:
        /*0010*/ 	.word	index@(_Z15normalSumKernelPiS_i)
        /*0014*/ 	.word	0x00000000


	//----- nvinfo : EIATTR_REGCOUNT
	.align		4
.L_3:
        /*0018*/ 	.byte	0x04, 0x2f
        /*001a*/ 	.short	(.L_5 - .L_4)
	.align		4
.L_4:
        /*001c*/ 	.word	index@(_Z15atomicSumKernelPiS_i)
        /*0020*/ 	.word	0x0000000a


	//----- nvinfo : EIATTR_FRAME_SIZE
	.align		4
.L_5:
        /*0024*/ 	.byte	0x04, 0x11
        /*0026*/ 	.short	(.L_7 - .L_6)
	.align		4
.L_6:
        /*0028*/ 	.word	index@(_Z15atomicSumKernelPiS_i)
        /*002c*/ 	.word	0x00000000


	//----- nvinfo : EIATTR_MIN_STACK_SIZE
	.align		4
.L_7:
        /*0030*/ 	.byte	0x04, 0x12
        /*0032*/ 	.short	(.L_9 - .L_8)
	.align		4
.L_8:
        /*0034*/ 	.word	index@(_Z15atomicSumKernelPiS_i)
        /*0038*/ 	.word	0x00000000


	//----- nvinfo : EIATTR_MIN_STACK_SIZE
	.align		4
.L_9:
        /*003c*/ 	.byte	0x04, 0x12
        /*003e*/ 	.short	(.L_11 - .L_10)
	.align		4
.L_10:
        /*0040*/ 	.word	index@(_Z15normalSumKernelPiS_i)
        /*0044*/ 	.word	0x00000000
.L_11:


//--------------------- .nv.compat                --------------------------
	.section	.nv.compat,"",@"SHT_CUDA_COMPAT_INFO"
	.align	4
        /*0000*/ 	.byte	0x02, 0x09, 0x00, 0x00, 0x02, 0x02, 0x01, 0x00, 0x02, 0x05, 0x05, 0x00, 0x03, 0x07, 0x01, 0x01
        /*0010*/ 	.byte	0x02, 0x03, 0x00, 0x00, 0x02, 0x06, 0x01, 0x00, 0x04, 0x0b, 0x08, 0x00, 0x09, 0x00, 0x00, 0x00
        /*0020*/ 	.byte	0x00, 0x00, 0x00, 0x00


//--------------------- .nv.info._Z15atomicSumKernelPiS_i --------------------------
	.section	.nv.info._Z15atomicSumKernelPiS_i,"",@"SHT_CUDA_INFO"
	.sectionflags	@""
	.align	4


	//----- nvinfo : EIATTR_CUDA_API_VERSION
	.align		4
        /*0000*/ 	.byte	0x04, 0x37
        /*0002*/ 	.short	(.L_13 - .L_12)
.L_12:
        /*0004*/ 	.word	0x00000082


	//----- nvinfo : EIATTR_KPARAM_INFO
	.align		4
.L_13:
        /*0008*/ 	.byte	0x04, 0x17
        /*000a*/ 	.short	(.L_15 - .L_14)
.L_14:
        /*000c*/ 	.word	0x00000000
        /*0010*/ 	.short	0x0002
        /*0012*/ 	.short	0x0010
        /*0014*/ 	.byte	0x00, 0xf0, 0x11, 0x00


	//----- nvinfo : EIATTR_KPARAM_INFO
	.align		4
.L_15:
        /*0018*/ 	.byte	0x04, 0x17
        /*001a*/ 	.short	(.L_17 - .L_16)
.L_16:
        /*001c*/ 	.word	0x00000000
        /*0020*/ 	.short	0x0001
        /*0022*/ 	.short	0x0008
        /*0024*/ 	.byte	0x00, 0xf5, 0x21, 0x00


	//----- nvinfo : EIATTR_KPARAM_INFO
	.align		4
.L_17:
        /*0028*/ 	.byte	0x04, 0x17
        /*002a*/ 	.short	(.L_19 - .L_18)
.L_18:
        /*002c*/ 	.word	0x00000000
        /*0030*/ 	.short	0x0000
        /*0032*/ 	.short	0x0000
        /*0034*/ 	.byte	0x00, 0xf5, 0x21, 0x00


	//----- nvinfo : EIATTR_SPARSE_MMA_MASK
	.align		4
.L_19:
        /*0038*/ 	.byte	0x03, 0x50
        /*003a*/ 	.short	0x0000


	//----- nvinfo : EIATTR_MAXREG_COUNT
	.align		4
        /*003c*/ 	.byte	0x03, 0x1b
        /*003e*/ 	.short	0x00ff


	//----- nvinfo : EIATTR_MERCURY_ISA_VERSION
	.align		4
        /*0040*/ 	.byte	0x03, 0x5f
        /*0042*/ 	.short	0x0101


	//----- nvinfo : EIATTR_INT_WARP_WIDE_INSTR_OFFSETS
	.align		4
        /*0044*/ 	.byte	0x04, 0x31
        /*0046*/ 	.short	(.L_21 - .L_20)


	//   ....[0]....
.L_20:
        /*0048*/ 	.word	0x000000d0


	//   ....[1]....
        /*004c*/ 	.word	0x00000110


	//----- nvinfo : EIATTR_VRC_CTA_INIT_COUNT
	.align		4
.L_21:
        /*0050*/ 	.byte	0x02, 0x4a
	.zero		1
	.zero		1


	//----- nvinfo : EIATTR_EXIT_INSTR_OFFSETS
	.align		4
        /*0054*/ 	.byte	0x04, 0x1c
        /*0056*/ 	.short	(.L_23 - .L_22)


	//   ....[0]....
.L_22:
        /*0058*/ 	.word	0x00000070


	//   ....[1]....
        /*005c*/ 	.word	0x00000140


	//----- nvinfo : EIATTR_CBANK_PARAM_SIZE
	.align		4
.L_23:
        /*0060*/ 	.byte	0x03, 0x19
        /*0062*/ 	.short	0x0014


	//----- nvinfo : EIATTR_PARAM_CBANK
	.align		4
        /*0064*/ 	.byte	0x04, 0x0a
        /*0066*/ 	.short	(.L_25 - .L_24)
	.align		4
.L_24:
        /*0068*/ 	.word	index@(.nv.constant0._Z15atomicSumKernelPiS_i)
        /*006c*/ 	.short	0x0380
        /*006e*/ 	.short	0x0014


	//----- nvinfo : EIATTR_SW_WAR
	.align		4
.L_25:
        /*0070*/ 	.byte	0x04, 0x36
        /*0072*/ 	.short	(.L_27 - .L_26)
.L_26:
        /*0074*/ 	.word	0x00000008
.L_27:


//--------------------- .nv.info._Z15normalSumKernelPiS_i --------------------------
	.section	.nv.info._Z15normalSumKernelPiS_i,"",@"SHT_CUDA_INFO"
	.sectionflags	@""
	.align	4


	//----- nvinfo : EIATTR_CUDA_API_VERSION
	.align		4
        /*0000*/ 	.byte	0x04, 0x37
        /*0002*/ 	.short	(.L_29 - .L_28)
.L_28:
        /*0004*/ 	.word	0x00000082


	//----- nvinfo : EIATTR_KPARAM_INFO
	.align		4
.L_29:
        /*0008*/ 	.byte	0x04, 0x17
        /*000a*/ 	.short	(.L_31 - .L_30)
.L_30:
        /*000c*/ 	.word	0x00000000
        /*0010*/ 	.short	0x0002
        /*0012*/ 	.short	0x0010
        /*0014*/ 	.byte	0x00, 0xf0, 0x11, 0x00


	//----- nvinfo : EIATTR_KPARAM_INFO
	.align		4
.L_31:
        /*0018*/ 	.byte	0x04, 0x17
        /*001a*/ 	.short	(.L_33 - .L_32)
.L_32:
        /*001c*/ 	.word	0x00000000
        /*0020*/ 	.short	0x0001
        /*0022*/ 	.short	0x0008
        /*0024*/ 	.byte	0x00, 0xf5, 0x21, 0x00


	//----- nvinfo : EIATTR_KPARAM_INFO
	.align		4
.L_33:
        /*0028*/ 	.byte	0x04, 0x17
        /*002a*/ 	.short	(.L_35 - .L_34)
.L_34:
        /*002c*/ 	.word	0x00000000
        /*0030*/ 	.short	0x0000
        /*0032*/ 	.short	0x0000
        /*0034*/ 	.byte	0x00, 0xf5, 0x21, 0x00


	//----- nvinfo : EIATTR_SPARSE_MMA_MASK
	.align		4
.L_35:
        /*0038*/ 	.byte	0x03, 0x50
        /*003a*/ 	.short	0x0000


	//----- nvinfo : EIATTR_MAXREG_COUNT
	.align		4
        /*003c*/ 	.byte	0x03, 0x1b
        /*003e*/ 	.short	0x00ff


	//----- nvinfo : EIATTR_MERCURY_ISA_VERSION
	.align		4
        /*0040*/ 	.byte	0x03, 0x5f
        /*0042*/ 	.short	0x0101


	//----- nvinfo : EIATTR_VRC_CTA_INIT_COUNT
	.align		4
        /*0044*/ 	.byte	0x02, 0x4a
	.zero		1
	.zero		1


	//----- nvinfo : EIATTR_EXIT_INSTR_OFFSETS
	.align		4
        /*0048*/ 	.byte	0x04, 0x1c
        /*004a*/ 	.short	(.L_37 - .L_36)


	//   ....[0]....
.L_36:
        /*004c*/ 	.word	0x00000070


	//   ....[1]....
        /*0050*/ 	.word	0x00000100


	//----- nvinfo : EIATTR_CBANK_PARAM_SIZE
	.align		4
.L_37:
        /*0054*/ 	.byte	0x03, 0x19
        /*0056*/ 	.short	0x0014


	//----- nvinfo : EIATTR_PARAM_CBANK
	.align		4
        /*0058*/ 	.byte	0x04, 0x0a
        /*005a*/ 	.short	(.L_39 - .L_38)
	.align		4
.L_38:
        /*005c*/ 	.word	index@(.nv.constant0._Z15normalSumKernelPiS_i)
        /*0060*/ 	.short	0x0380
        /*0062*/ 	.short	0x0014


	//----- nvinfo : EIATTR_SW_WAR
	.align		4
.L_39:
        /*0064*/ 	.byte	0x04, 0x36
        /*0066*/ 	.short	(.L_41 - .L_40)
.L_40:
        /*0068*/ 	.word	0x00000008
.L_41:


//--------------------- .nv.callgraph             --------------------------
	.section	.nv.callgraph,"",@"SHT_CUDA_CALLGRAPH"
	.align	4
	.sectionentsize	8
	.align		4
        /*0000*/ 	.word	0x00000000
	.align		4
        /*0004*/ 	.word	0xffffffff
	.align		4
        /*0008*/ 	.word	0x00000000
	.align		4
        /*000c*/ 	.word	0xfffffffe
	.align		4
        /*0010*/ 	.word	0x00000000
	.align		4
        /*0014*/ 	.word	0xfffffffd
	.align		4
        /*0018*/ 	.word	0x00000000
	.align		4
        /*001c*/ 	.word	0xfffffffc


//--------------------- .text._Z15atomicSumKernelPiS_i --------------------------
	.section	.text._Z15atomicSumKernelPiS_i,"ax",@progbits
	.align	128
        .global         _Z15atomicSumKernelPiS_i
        .type           _Z15atomicSumKernelPiS_i,@function
        .size           _Z15atomicSumKernelPiS_i,(.L_x_2 - _Z15atomicSumKernelPiS_i)
        .other          _Z15atomicSumKernelPiS_i,@"STO_CUDA_ENTRY STV_DEFAULT"
_Z15atomicSumKernelPiS_i:
.text._Z15atomicSumKernelPiS_i:
[----:B------:R-:W-:Y:S01]  /*0000*/  LDC R1, c[0x0][0x37c] ;  /* 0x0000df00ff017b82 */ /* 0x000fe20000000800 */
[----:B------:R-:W0:Y:S07]  /*0010*/  S2R R0, SR_TID.X ;  /* 0x0000000000007919 */ /* 0x000e2e0000002100 */
[----:B------:R-:W0:Y:S01]  /*0020*/  S2UR UR4, SR_CTAID.X ;  /* 0x00000000000479c3 */ /* 0x000e220000002500 */
[----:B------:R-:W1:Y:S07]  /*0030*/  LDCU UR5, c[0x0][0x390] ;  /* 0x00007200ff0577ac */ /* 0x000e6e0008000800 */
[----:B------:R-:W0:Y:S02]  /*0040*/  LDC R5, c[0x0][0x360] ;  /* 0x0000d800ff057b82 */ /* 0x000e240000000800 */
[----:B0-----:R-:W-:-:S05]  /*0050*/  IMAD R5, R5, UR4, R0 ;  /* 0x0000000405057c24 */ /* 0x001fca000f8e0200 */
[----:B-1----:R-:W-:-:S13]  /*0060*/  ISETP.GE.AND P0, PT, R5, UR5, PT ;  /* 0x0000000505007c0c */ /* 0x002fda000bf06270 */
[----:B------:R-:W-:Y:S05]  /*0070*/  @P0 EXIT ;  /* 0x000000000000094d */ /* 0x000fea0003800000 */
[----:B------:R-:W0:Y:S01]  /*0080*/  LDC.64 R2, c[0x0][0x380] ;  /* 0x0000e000ff027b82 */ /* 0x000e220000000a00 */
[----:B------:R-:W1:Y:S01]  /*0090*/  LDCU.64 UR6, c[0x0][0x358] ;  /* 0x00006b00ff0677ac */ /* 0x000e620008000a00 */
[----:B0-----:R-:W-:-:S06]  /*00a0*/  IMAD.WIDE R2, R5, 0x4, R2 ;  /* 0x0000000405027825 */ /* 0x001fcc00078e0202 */
[----:B-1----:R-:W2:Y:S01]  /*00b0*/  LDG.E R2, desc[UR6][R2.64] ;  /* 0x0000000602027981 */ /* 0x002ea2000c1e1900 */
[----:B------:R-:W0:Y:S01]  /*00c0*/  LDC.64 R4, c[0x0][0x388] ;  /* 0x0000e200ff047b82 */ /* 0x000e220000000a00 */
[----:B------:R-:W-:Y:S01]  /*00d0*/  VOTEU.ANY UR4, UPT, PT ;  /* 0x0000000000047886 */ /* 0x000fe200038e0100 */
[----:B------:R-:W1:Y:S01]  /*00e0*/  S2R R0, SR_LANEID ;  /* 0x0000000000007919 */ /* 0x000e620000000000 */
[----:B------:R-:W-:-:S06]  /*00f0*/  UFLO.U32 UR4, UR4 ;  /* 0x00000004000472bd */ /* 0x000fcc00080e0000 */
[----:B-1----:R-:W-:Y:S01]  /*0100*/  ISETP.EQ.U32.AND P0, PT, R0, UR4, PT ;  /* 0x0000000400007c0c */ /* 0x002fe2000bf02070 */
[----:B--2---:R-:W1:Y:S02]  /*0110*/  REDUX.SUM UR5, R2 ;  /* 0x00000000020573c4 */ /* 0x004e64000000c000 */
[----:B-1----:R-:W-:-:S10]  /*0120*/  MOV R7, UR5 ;  /* 0x0000000500077c02 */ /* 0x002fd40008000f00 */
[----:B0-----:R-:W-:Y:S01]  /*0130*/  @P0 REDG.E.ADD.STRONG.GPU desc[UR6][R4.64], R7 ;  /* 0x000000070400098e */ /* 0x001fe2000c12e106 */
[----:B------:R-:W-:Y:S05]  /*0140*/  EXIT ;  /* 0x000000000000794d */ /* 0x000fea0003800000 */
.L_x_0:
[----:B------:R-:W-:-:S00]  /*0150*/  BRA `(.L_x_0) ;  /* 0xfffffffc00fc7947 */ /* 0x000fc0000383ffff */
[----:B------:R-:W-:-:S00]  /*0160*/  NOP ;  /* 0x0000000000007918 */ /* 0x000fc00000000000 */
        /* <DEDUP_REMOVED lines=9> */
.L_x_2:


//--------------------- .text._Z15normalSumKernelPiS_i --------------------------
	.section	.text._Z15normalSumKernelPiS_i,"ax",@progbits
	.align	128
        .global         _Z15normalSumKernelPiS_i
        .type           _Z15normalSumKernelPiS_i,@function
        .size           _Z15normalSumKernelPiS_i,(.L_x_3 - _Z15normalSumKernelPiS_i)
        .other          _Z15normalSumKernelPiS_i,@"STO_CUDA_ENTRY STV_DEFAULT"
_Z15normalSumKernelPiS_i:
.text._Z15normalSumKernelPiS_i:
        /* <DEDUP_REMOVED lines=9> */
[----:B------:R-:W1:Y:S07]  /*0090*/  LDCU.64 UR4, c[0x0][0x358] ;  /* 0x00006b00ff0477ac */ /* 0x000e6e0008000a00 */
[----:B------:R-:W2:Y:S01]  /*00a0*/  LDC.64 R4, c[0x0][0x388] ;  /* 0x0000e200ff047b82 */ /* 0x000ea20000000a00 */
[----:B0-----:R-:W-:-:S06]  /*00b0*/  IMAD.WIDE R2, R7, 0x4, R2 ;  /* 0x0000000407027825 */ /* 0x001fcc00078e0202 */
[----:B-1----:R-:W3:Y:S04]  /*00c0*/  LDG.E R2, desc[UR4][R2.64] ;  /* 0x0000000402027981 */ /* 0x002ee8000c1e1900 */
[----:B--2---:R-:W3:Y:S02]  /*00d0*/  LDG.E R7, desc[UR4][R4.64] ;  /* 0x0000000404077981 */ /* 0x004ee4000c1e1900 */
[----:B---3--:R-:W-:-:S05]  /*00e0*/  IADD3 R7, PT, PT, R2, R7, RZ ;  /* 0x0000000702077210 */ /* 0x008fca0007ffe0ff */
[----:B------:R-:W-:Y:S01]  /*00f0*/  STG.E desc[UR4][R4.64], R7 ;  /* 0x0000000704007986 */ /* 0x000fe2000c101904 */
[----:B------:R-:W-:Y:S05]  /*0100*/  EXIT ;  /* 0x000000000000794d */ /* 0x000fea0003800000 */
.L_x_1:
        /* <DEDUP_REMOVED lines=15> */
.L_x_3:


//--------------------- .nv.shared.reserved.0     --------------------------
	.section	.nv.shared.reserved.0,"aw",@nobits
	.weak		__nv_reservedSMEM_offset_0_alias
	.size		__nv_reservedSMEM_offset_0_alias, 0, 64
	.other		__nv_reservedSMEM_offset_0_alias,@"STO_CUDA_RESERVED_SHARED STV_DEFAULT"
__nv_reservedSMEM_offset_0_alias:
	.zero		0
	.zero		64


//--------------------- .nv.constant0._Z15atomicSumKernelPiS_i --------------------------
	.section	.nv.constant0._Z15atomicSumKernelPiS_i,"a",@progbits
	.sectionflags	@""
	.align	4
.nv.constant0._Z15atomicSumKernelPiS_i:
	.zero		916


//--------------------- .nv.constant0._Z15normalSumKernelPiS_i --------------------------
	.section	.nv.constant0._Z15normalSumKernelPiS_i,"a",@progbits
	.sectionflags	@""
	.align	4
.nv.constant0._Z15normalSumKernelPiS_i:
	.zero		916


//--------------------- SYMBOLS --------------------------

	.type		.nv.reservedSmem.offset0,@object
	.size		.nv.reservedSmem.offset0,0x4
